//
// Generated by NVIDIA NVVM Compiler
//
// Compiler Build ID: CL-36424714
// Cuda compilation tools, release 13.0, V13.0.88
// Based on NVVM 20.0.0
//

.version 9.0
.target sm_100
.address_size 64

	// .globl	_Z12hello_kernelv
.extern .func  (.param .b32 func_retval0) vprintf
(
	.param .b64 vprintf_param_0,
	.param .b64 vprintf_param_1
)
;
.global .align 1 .b8 $str[27] = {72, 101, 108, 108, 111, 32, 102, 114, 111, 109, 32, 71, 80, 85, 32, 40, 37, 100, 44, 37, 100, 44, 37, 100, 41, 10};

.visible .entry _Z12hello_kernelv()
{
	.local .align 8 .b8 	__local_depot0[16];
	.reg .b64 	%SP;
	.reg .b64 	%SPL;
	.reg .b32 	%r<6>;
	.reg .b64 	%rd<5>;

	mov.u64 	%SPL, __local_depot0;
	cvta.local.u64 	%SP, %SPL;
	add.u64 	%rd1, %SP, 0;
	add.u64 	%rd2, %SPL, 0;
	mov.u32 	%r1, %tid.x;
	mov.u32 	%r2, %ctaid.x;
	mov.u32 	%r3, %ntid.x;
	st.local.v2.u32 	[%rd2], {%r1, %r2};
	st.local.u32 	[%rd2+8], %r3;
	mov.u64 	%rd3, $str;
	cvta.global.u64 	%rd4, %rd3;
	{ // callseq 0, 0
	.param .b64 param0;
	st.param.b64 	[param0], %rd4;
	.param .b64 param1;
	st.param.b64 	[param1], %rd1;
	.param .b32 retval0;
	call.uni (retval0), 
	vprintf, 
	(
	param0, 
	param1
	);
	ld.param.b32 	%r4, [retval0];
	} // callseq 0
	ret;

}


// ===== COMPILED SASS (sm_100) =====

	.target	sm_100

	.elftype	@"ET_EXEC"


//--------------------- .note.nv.tkinfo           --------------------------
	.section	.note.nv.tkinfo,"",@"SHT_NOTE"
	.sectionflags	@"SHF_NOTE_NV_TKINFO"
	.tkinfo
        /*0018*/ 	.word	0x00000002
        /*0030*/ 	.string	""
        /*0030*/ 	.string	"ptxas"
        /*0030*/ 	.string	"Cuda compilation tools, release 13.0, V13.0.88"
        /*0030*/ 	.string	"Build cuda_13.0.r13.0/compiler.36424714_0"
        /*0030*/ 	.string	"-arch sm_100 -m 64 "



//--------------------- .note.nv.cuinfo           --------------------------
	.section	.note.nv.cuinfo,"",@"SHT_NOTE"
	.sectionflags	@"SHF_NOTE_NV_CUINFO"
        /*0018*/ 	.short	0x0002
        /*001a*/ 	.short	0x0064
        /*001c*/ 	.short	0x0082
	.zero		2


//--------------------- .nv.info                  --------------------------
	.section	.nv.info,"",@"SHT_CUDA_INFO"
	.align	4


	//----- nvinfo : EIATTR_REGCOUNT
	.align		4
        /*0000*/ 	.byte	0x04, 0x2f
        /*0002*/ 	.short	(.L_2 - .L_1)
	.align		4
.L_1:
        /*0004*/ 	.word	index@(_Z12hello_kernelv)
        /*0008*/ 	.word	0x00000018


	//----- nvinfo : EIATTR_FRAME_SIZE
	.align		4
.L_2:
        /*000c*/ 	.byte	0x04, 0x11
        /*000e*/ 	.short	(.L_4 - .L_3)
	.align		4
.L_3:
        /*0010*/ 	.word	index@(_Z12hello_kernelv)
        /*0014*/ 	.word	0x00000010


	//----- nvinfo : EIATTR_MIN_STACK_SIZE
	.align		4
.L_4:
        /*0018*/ 	.byte	0x04, 0x12
        /*001a*/ 	.short	(.L_6 - .L_5)
	.align		4
.L_5:
        /*001c*/ 	.word	index@(_Z12hello_kernelv)
        /*0020*/ 	.word	0x00000010
.L_6:


//--------------------- .nv.compat                --------------------------
	.section	.nv.compat,"",@"SHT_CUDA_COMPAT_INFO"
	.align	4
        /*0000*/ 	.byte	0x02, 0x09, 0x00, 0x00, 0x02, 0x02, 0x01, 0x00, 0x02, 0x05, 0x05, 0x00, 0x03, 0x07, 0x01, 0x01
        /*0010*/ 	.byte	0x02, 0x03, 0x00, 0x00, 0x02, 0x06, 0x01, 0x00, 0x04, 0x0b, 0x08, 0x00, 0x09, 0x00, 0x00, 0x00
        /*0020*/ 	.byte	0x00, 0x00, 0x00, 0x00


//--------------------- .nv.info._Z12hello_kernelv --------------------------
	.section	.nv.info._Z12hello_kernelv,"",@"SHT_CUDA_INFO"
	.sectionflags	@""
	.align	4


	//----- nvinfo : EIATTR_CUDA_API_VERSION
	.align		4
        /*0000*/ 	.byte	0x04, 0x37
        /*0002*/ 	.short	(.L_8 - .L_7)
.L_7:
        /*0004*/ 	.word	0x00000082


	//----- nvinfo : EIATTR_SPARSE_MMA_MASK
	.align		4
.L_8:
        /*0008*/ 	.byte	0x03, 0x50
        /*000a*/ 	.short	0x0000


	//----- nvinfo : EIATTR_MAXREG_COUNT
	.align		4
        /*000c*/ 	.byte	0x03, 0x1b
        /*000e*/ 	.short	0x00ff


	//----- nvinfo : EIATTR_EXTERNS
	.align		4
        /*0010*/ 	.byte	0x04, 0x0f
        /*0012*/ 	.short	(.L_10 - .L_9)


	//   ....[0]....
	.align		4
.L_9:
        /*0014*/ 	.word	index@(vprintf)


	//----- nvinfo : EIATTR_MERCURY_ISA_VERSION
	.align		4
.L_10:
        /*0018*/ 	.byte	0x03, 0x5f
        /*001a*/ 	.short	0x0101


	//----- nvinfo : EIATTR_VRC_CTA_INIT_COUNT
	.align		4
        /*001c*/ 	.byte	0x02, 0x4a
	.zero		1
	.zero		1


	//----- nvinfo : EIATTR_SYSCALL_OFFSETS
	.align		4
        /*0020*/ 	.byte	0x04, 0x46
        /*0022*/ 	.short	(.L_12 - .L_11)


	//   ....[0]....
.L_11:
        /*0024*/ 	.word	0x00000110


	//----- nvinfo : EIATTR_EXIT_INSTR_OFFSETS
	.align		4
.L_12:
        /*0028*/ 	.byte	0x04, 0x1c
        /*002a*/ 	.short	(.L_14 - .L_13)


	//   ....[0]....
.L_13:
        /*002c*/ 	.word	0x00000120


	//----- nvinfo : EIATTR_SW_WAR
	.align		4
.L_14:
        /*0030*/ 	.byte	0x04, 0x36
        /*0032*/ 	.short	(.L_16 - .L_15)
.L_15:
        /*0034*/ 	.word	0x00000008
.L_16:


//--------------------- .nv.callgraph             --------------------------
	.section	.nv.callgraph,"",@"SHT_CUDA_CALLGRAPH"
	.align	4
	.sectionentsize	8
	.align		4
        /*0000*/ 	.word	0x00000000
	.align		4
        /*0004*/ 	.word	0xffffffff
	.align		4
        /*0008*/ 	.word	index@(_Z12hello_kernelv)
	.align		4
        /*000c*/ 	.word	index@(vprintf)
	.align		4
        /*0010*/ 	.word	0x00000000
	.align		4
        /*0014*/ 	.word	0xfffffffe
	.align		4
        /*0018*/ 	.word	0x00000000
	.align		4
        /*001c*/ 	.word	0xfffffffd
	.align		4
        /*0020*/ 	.word	0x00000000
	.align		4
        /*0024*/ 	.word	0xfffffffc


//--------------------- .nv.constant4             --------------------------
	.section	.nv.constant4,"a",@progbits
	.align	8
	.align		8
.nv.constant4:
        /*0000*/ 	.dword	vprintf
	.align		8
        /*0008*/ 	.dword	$str


//--------------------- .text._Z12hello_kernelv   --------------------------
	.section	.text._Z12hello_kernelv,"ax",@progbits
	.align	128
        .global         _Z12hello_kernelv
        .type           _Z12hello_kernelv,@function
        .size           _Z12hello_kernelv,(.L_x_2 - _Z12hello_kernelv)
        .other          _Z12hello_kernelv,@"STO_CUDA_ENTRY STV_DEFAULT"
_Z12hello_kernelv:
.text._Z12hello_kernelv:
[----:B------:R-:W0:Y:S01]  /*0000*/  LDC R1, c[0x0][0x37c] ;  /* 0x0000df00ff017b82 */ /* 0x000e220000000800 */
[----:B------:R-:W1:Y:S01]  /*0010*/  S2R R8, SR_TID.X ;  /* 0x0000000000087919 */ /* 0x000e620000002100 */
[----:B------:R-:W2:Y:S06]  /*0020*/  LDCU UR5, c[0x0][0x2fc] ;  /* 0x00005f80ff0577ac */ /* 0x000eac0008000800 */
[----:B------:R-:W3:Y:S01]  /*0030*/  LDC R10, c[0x0][0x360] ;  /* 0x0000d800ff0a7b82 */ /* 0x000ee20000000800 */
[----:B0-----:R-:W-:Y:S01]  /*0040*/  VIADD R1, R1, 0xfffffff0 ;  /* 0xfffffff001017836 */ /* 0x001fe20000000000 */
[----:B------:R-:W1:Y:S01]  /*0050*/  S2R R9, SR_CTAID.X ;  /* 0x0000000000097919 */ /* 0x000e620000002500 */
[----:B------:R-:W-:Y:S01]  /*0060*/  MOV R0, 0x0 ;  /* 0x0000000000007802 */ /* 0x000fe20000000f00 */
[----:B------:R-:W0:Y:S04]  /*0070*/  LDCU UR4, c[0x0][0x2f8] ;  /* 0x00005f00ff0477ac */ /* 0x000e280008000800 */
[----:B------:R4:W5:Y:S01]  /*0080*/  LDC.64 R2, c[0x4][R0] ;  /* 0x0100000000027b82 */ /* 0x0009620000000a00 */
[----:B------:R-:W2:Y:S01]  /*0090*/  LDCU.64 UR6, c[0x4][0x8] ;  /* 0x01000100ff0677ac */ /* 0x000ea20008000a00 */
[----:B0-----:R-:W-:Y:S01]  /*00a0*/  IADD3 R6, P0, PT, R1, UR4, RZ ;  /* 0x0000000401067c10 */ /* 0x001fe2000ff1e0ff */
[----:B---3--:R4:W-:Y:S01]  /*00b0*/  STL [R1+0x8], R10 ;  /* 0x0000080a01007387 */ /* 0x0089e20000100800 */
[----:B--2---:R-:W-:Y:S01]  /*00c0*/  IMAD.U32 R4, RZ, RZ, UR6 ;  /* 0x00000006ff047e24 */ /* 0x004fe2000f8e00ff */
[----:B------:R-:W-:-:S02]  /*00d0*/  MOV R5, UR7 ;  /* 0x0000000700057c02 */ /* 0x000fc40008000f00 */
[----:B------:R-:W-:Y:S01]  /*00e0*/  IMAD.X R7, RZ, RZ, UR5, P0 ;  /* 0x00000005ff077e24 */ /* 0x000fe200080e06ff */
[----:B-1----:R4:W-:Y:S07]  /*00f0*/  STL.64 [R1], R8 ;  /* 0x0000000801007387 */ /* 0x0029ee0000100a00 */
[----:B------:R-:W-:-:S07]  /*0100*/  LEPC R20, `(.L_x_0) ;  /* 0x000000001014794e */ /* 0x000fce0000000000 */
[----:B----45:R-:W-:Y:S05]  /*0110*/  CALL.ABS.NOINC R2 ;  /* 0x0000000002007343 */ /* 0x030fea0003c00000 */
.L_x_0:
[----:B------:R-:W-:Y:S05]  /*0120*/  EXIT ;  /* 0x000000000000794d */ /* 0x000fea0003800000 */
.L_x_1:
[----:B------:R-:W-:-:S00]  /*0130*/  BRA `(.L_x_1) ;  /* 0xfffffffc00fc7947 */ /* 0x000fc0000383ffff */
[----:B------:R-:W-:-:S00]  /*0140*/  NOP ;  /* 0x0000000000007918 */ /* 0x000fc00000000000 */
        /* <DEDUP_REMOVED lines=11> */
.L_x_2:


//--------------------- .nv.global.init           --------------------------
	.section	.nv.global.init,"aw",@progbits
.nv.global.init:
	.type		$str,@object
	.size		$str,(.L_0 - $str)
$str:
        /*0000*/ 	.byte	0x48, 0x65, 0x6c, 0x6c, 0x6f, 0x20, 0x66, 0x72, 0x6f, 0x6d, 0x20, 0x47, 0x50, 0x55, 0x20, 0x28
        /*0010*/ 	.byte	0x25, 0x64, 0x2c, 0x25, 0x64, 0x2c, 0x25, 0x64, 0x29, 0x0a, 0x00
.L_0:


//--------------------- .nv.shared.reserved.0     --------------------------
	.section	.nv.shared.reserved.0,"aw",@nobits
	.weak		__nv_reservedSMEM_offset_0_alias
	.size		__nv_reservedSMEM_offset_0_alias, 0, 64
	.other		__nv_reservedSMEM_offset_0_alias,@"STO_CUDA_RESERVED_SHARED STV_DEFAULT"
__nv_reservedSMEM_offset_0_alias:
	.zero		0
	.zero		64


//--------------------- .nv.constant0._Z12hello_kernelv --------------------------
	.section	.nv.constant0._Z12hello_kernelv,"a",@progbits
	.sectionflags	@""
	.align	4
.nv.constant0._Z12hello_kernelv:
	.zero		896


//--------------------- SYMBOLS --------------------------

	.type		.nv.reservedSmem.offset0,@object
	.size		.nv.reservedSmem.offset0,0x4
	.type		vprintf,@function
